//
// Generated by NVIDIA NVVM Compiler
//
// Compiler Build ID: CL-36424714
// Cuda compilation tools, release 13.0, V13.0.88
// Based on NVVM 20.0.0
//

.version 9.0
.target sm_100
.address_size 64

	// .globl	_Z13gemm_kernel_0PKfS0_Pfiii
// _ZZ13gemm_kernel_1ILi16EEvPKfS1_PfiiiE7sharedM has been demoted
// _ZZ13gemm_kernel_1ILi16EEvPKfS1_PfiiiE7sharedN has been demoted

.visible .entry _Z13gemm_kernel_0PKfS0_Pfiii(
	.param .u64 .ptr .align 1 _Z13gemm_kernel_0PKfS0_Pfiii_param_0,
	.param .u64 .ptr .align 1 _Z13gemm_kernel_0PKfS0_Pfiii_param_1,
	.param .u64 .ptr .align 1 _Z13gemm_kernel_0PKfS0_Pfiii_param_2,
	.param .u32 _Z13gemm_kernel_0PKfS0_Pfiii_param_3,
	.param .u32 _Z13gemm_kernel_0PKfS0_Pfiii_param_4,
	.param .u32 _Z13gemm_kernel_0PKfS0_Pfiii_param_5
)
{
	.reg .pred 	%p<13>;
	.reg .b32 	%r<41>;
	.reg .b32 	%f<68>;
	.reg .b64 	%rd<53>;

	ld.param.u64 	%rd7, [_Z13gemm_kernel_0PKfS0_Pfiii_param_0];
	ld.param.u64 	%rd8, [_Z13gemm_kernel_0PKfS0_Pfiii_param_1];
	ld.param.u64 	%rd6, [_Z13gemm_kernel_0PKfS0_Pfiii_param_2];
	ld.param.u32 	%r20, [_Z13gemm_kernel_0PKfS0_Pfiii_param_3];
	ld.param.u32 	%r18, [_Z13gemm_kernel_0PKfS0_Pfiii_param_4];
	ld.param.u32 	%r19, [_Z13gemm_kernel_0PKfS0_Pfiii_param_5];
	cvta.to.global.u64 	%rd1, %rd8;
	cvta.to.global.u64 	%rd2, %rd7;
	mov.u32 	%r21, %ctaid.y;
	mov.u32 	%r22, %ntid.y;
	mov.u32 	%r23, %tid.y;
	mad.lo.s32 	%r1, %r21, %r22, %r23;
	mov.u32 	%r24, %ctaid.x;
	mov.u32 	%r25, %ntid.x;
	mov.u32 	%r26, %tid.x;
	mad.lo.s32 	%r2, %r24, %r25, %r26;
	setp.ge.s32 	%p1, %r1, %r20;
	setp.ge.s32 	%p2, %r2, %r19;
	or.pred  	%p3, %p1, %p2;
	@%p3 bra 	$L__BB0_14;
	setp.lt.s32 	%p4, %r18, 1;
	mov.f32 	%f67, 0f00000000;
	@%p4 bra 	$L__BB0_13;
	mul.lo.s32 	%r3, %r18, %r1;
	and.b32  	%r4, %r18, 7;
	setp.lt.u32 	%p5, %r18, 8;
	mov.f32 	%f67, 0f00000000;
	mov.b32 	%r39, 0;
	@%p5 bra 	$L__BB0_5;
	and.b32  	%r39, %r18, 2147483640;
	neg.s32 	%r37, %r39;
	shl.b32 	%r7, %r19, 3;
	mul.wide.u32 	%rd9, %r3, 4;
	add.s64 	%rd10, %rd9, %rd2;
	add.s64 	%rd52, %rd10, 16;
	mov.f32 	%f67, 0f00000000;
	mul.wide.s32 	%rd13, %r19, 4;
	mov.u32 	%r36, %r2;
$L__BB0_4:
	.pragma "nounroll";
	ld.global.f32 	%f17, [%rd52+-16];
	mul.wide.s32 	%rd11, %r36, 4;
	add.s64 	%rd12, %rd1, %rd11;
	ld.global.f32 	%f18, [%rd12];
	fma.rn.f32 	%f19, %f17, %f18, %f67;
	ld.global.f32 	%f20, [%rd52+-12];
	add.s64 	%rd14, %rd12, %rd13;
	ld.global.f32 	%f21, [%rd14];
	fma.rn.f32 	%f22, %f20, %f21, %f19;
	ld.global.f32 	%f23, [%rd52+-8];
	add.s64 	%rd15, %rd14, %rd13;
	ld.global.f32 	%f24, [%rd15];
	fma.rn.f32 	%f25, %f23, %f24, %f22;
	ld.global.f32 	%f26, [%rd52+-4];
	add.s64 	%rd16, %rd15, %rd13;
	ld.global.f32 	%f27, [%rd16];
	fma.rn.f32 	%f28, %f26, %f27, %f25;
	ld.global.f32 	%f29, [%rd52];
	add.s64 	%rd17, %rd16, %rd13;
	ld.global.f32 	%f30, [%rd17];
	fma.rn.f32 	%f31, %f29, %f30, %f28;
	ld.global.f32 	%f32, [%rd52+4];
	add.s64 	%rd18, %rd17, %rd13;
	ld.global.f32 	%f33, [%rd18];
	fma.rn.f32 	%f34, %f32, %f33, %f31;
	ld.global.f32 	%f35, [%rd52+8];
	add.s64 	%rd19, %rd18, %rd13;
	ld.global.f32 	%f36, [%rd19];
	fma.rn.f32 	%f37, %f35, %f36, %f34;
	ld.global.f32 	%f38, [%rd52+12];
	add.s64 	%rd20, %rd19, %rd13;
	ld.global.f32 	%f39, [%rd20];
	fma.rn.f32 	%f67, %f38, %f39, %f37;
	add.s32 	%r37, %r37, 8;
	add.s32 	%r36, %r36, %r7;
	add.s64 	%rd52, %rd52, 32;
	setp.ne.s32 	%p6, %r37, 0;
	@%p6 bra 	$L__BB0_4;
$L__BB0_5:
	setp.eq.s32 	%p7, %r4, 0;
	@%p7 bra 	$L__BB0_13;
	and.b32  	%r13, %r18, 3;
	setp.lt.u32 	%p8, %r4, 4;
	@%p8 bra 	$L__BB0_8;
	add.s32 	%r28, %r39, %r3;
	mul.wide.u32 	%rd21, %r28, 4;
	add.s64 	%rd22, %rd2, %rd21;
	ld.global.f32 	%f41, [%rd22];
	mad.lo.s32 	%r29, %r39, %r19, %r2;
	mul.wide.s32 	%rd23, %r29, 4;
	add.s64 	%rd24, %rd1, %rd23;
	ld.global.f32 	%f42, [%rd24];
	fma.rn.f32 	%f43, %f41, %f42, %f67;
	cvt.u64.u32 	%rd25, %r3;
	cvt.u64.u32 	%rd26, %r39;
	add.s64 	%rd27, %rd26, %rd25;
	shl.b64 	%rd28, %rd27, 2;
	add.s64 	%rd29, %rd2, %rd28;
	ld.global.f32 	%f44, [%rd29+4];
	mul.wide.s32 	%rd30, %r19, 4;
	add.s64 	%rd31, %rd24, %rd30;
	ld.global.f32 	%f45, [%rd31];
	fma.rn.f32 	%f46, %f44, %f45, %f43;
	ld.global.f32 	%f47, [%rd29+8];
	add.s64 	%rd32, %rd31, %rd30;
	ld.global.f32 	%f48, [%rd32];
	fma.rn.f32 	%f49, %f47, %f48, %f46;
	ld.global.f32 	%f50, [%rd29+12];
	add.s64 	%rd33, %rd32, %rd30;
	ld.global.f32 	%f51, [%rd33];
	fma.rn.f32 	%f67, %f50, %f51, %f49;
	add.s32 	%r39, %r39, 4;
$L__BB0_8:
	setp.eq.s32 	%p9, %r13, 0;
	@%p9 bra 	$L__BB0_13;
	setp.eq.s32 	%p10, %r13, 1;
	@%p10 bra 	$L__BB0_11;
	add.s32 	%r30, %r39, %r3;
	mul.wide.u32 	%rd34, %r30, 4;
	add.s64 	%rd35, %rd2, %rd34;
	ld.global.f32 	%f53, [%rd35];
	mad.lo.s32 	%r31, %r39, %r19, %r2;
	mul.wide.s32 	%rd36, %r31, 4;
	add.s64 	%rd37, %rd1, %rd36;
	ld.global.f32 	%f54, [%rd37];
	fma.rn.f32 	%f55, %f53, %f54, %f67;
	cvt.u64.u32 	%rd38, %r3;
	cvt.u64.u32 	%rd39, %r39;
	add.s64 	%rd40, %rd39, %rd38;
	shl.b64 	%rd41, %rd40, 2;
	add.s64 	%rd42, %rd2, %rd41;
	ld.global.f32 	%f56, [%rd42+4];
	mul.wide.s32 	%rd43, %r19, 4;
	add.s64 	%rd44, %rd37, %rd43;
	ld.global.f32 	%f57, [%rd44];
	fma.rn.f32 	%f67, %f56, %f57, %f55;
	add.s32 	%r39, %r39, 2;
$L__BB0_11:
	and.b32  	%r32, %r18, 1;
	setp.eq.b32 	%p11, %r32, 1;
	not.pred 	%p12, %p11;
	@%p12 bra 	$L__BB0_13;
	add.s32 	%r33, %r39, %r3;
	mul.wide.u32 	%rd45, %r33, 4;
	add.s64 	%rd46, %rd2, %rd45;
	ld.global.f32 	%f58, [%rd46];
	mad.lo.s32 	%r34, %r39, %r19, %r2;
	mul.wide.s32 	%rd47, %r34, 4;
	add.s64 	%rd48, %rd1, %rd47;
	ld.global.f32 	%f59, [%rd48];
	fma.rn.f32 	%f67, %f58, %f59, %f67;
$L__BB0_13:
	mad.lo.s32 	%r35, %r19, %r1, %r2;
	cvta.to.global.u64 	%rd49, %rd6;
	mul.wide.s32 	%rd50, %r35, 4;
	add.s64 	%rd51, %rd49, %rd50;
	st.global.f32 	[%rd51], %f67;
$L__BB0_14:
	ret;

}
	// .globl	_Z13gemm_kernel_1ILi16EEvPKfS1_Pfiii
.visible .entry _Z13gemm_kernel_1ILi16EEvPKfS1_Pfiii(
	.param .u64 .ptr .align 1 _Z13gemm_kernel_1ILi16EEvPKfS1_Pfiii_param_0,
	.param .u64 .ptr .align 1 _Z13gemm_kernel_1ILi16EEvPKfS1_Pfiii_param_1,
	.param .u64 .ptr .align 1 _Z13gemm_kernel_1ILi16EEvPKfS1_Pfiii_param_2,
	.param .u32 _Z13gemm_kernel_1ILi16EEvPKfS1_Pfiii_param_3,
	.param .u32 _Z13gemm_kernel_1ILi16EEvPKfS1_Pfiii_param_4,
	.param .u32 _Z13gemm_kernel_1ILi16EEvPKfS1_Pfiii_param_5
)
{
	.reg .pred 	%p<12>;
	.reg .b32 	%r<43>;
	.reg .b32 	%f<66>;
	.reg .b64 	%rd<13>;
	// demoted variable
	.shared .align 4 .b8 _ZZ13gemm_kernel_1ILi16EEvPKfS1_PfiiiE7sharedM[1024];
	// demoted variable
	.shared .align 4 .b8 _ZZ13gemm_kernel_1ILi16EEvPKfS1_PfiiiE7sharedN[1024];
	ld.param.u64 	%rd4, [_Z13gemm_kernel_1ILi16EEvPKfS1_Pfiii_param_0];
	ld.param.u64 	%rd5, [_Z13gemm_kernel_1ILi16EEvPKfS1_Pfiii_param_1];
	ld.param.u64 	%rd6, [_Z13gemm_kernel_1ILi16EEvPKfS1_Pfiii_param_2];
	ld.param.u32 	%r25, [_Z13gemm_kernel_1ILi16EEvPKfS1_Pfiii_param_3];
	ld.param.u32 	%r26, [_Z13gemm_kernel_1ILi16EEvPKfS1_Pfiii_param_4];
	ld.param.u32 	%r27, [_Z13gemm_kernel_1ILi16EEvPKfS1_Pfiii_param_5];
	mov.u32 	%r28, %ctaid.x;
	mov.u32 	%r29, %ctaid.y;
	mov.u32 	%r38, %tid.x;
	mov.u32 	%r40, %tid.y;
	shl.b32 	%r30, %r29, 4;
	add.s32 	%r3, %r30, %r40;
	shl.b32 	%r4, %r28, 4;
	add.s32 	%r5, %r4, %r38;
	cvt.rn.f32.s32 	%f9, %r26;
	mul.f32 	%f10, %f9, 0f3D800000;
	cvt.rpi.f32.f32 	%f11, %f10;
	cvt.rzi.s32.f32 	%r6, %f11;
	setp.lt.s32 	%p1, %r6, 1;
	mov.f32 	%f65, 0f00000000;
	@%p1 bra 	$L__BB1_7;
	shl.b32 	%r31, %r40, 6;
	mov.u32 	%r32, _ZZ13gemm_kernel_1ILi16EEvPKfS1_PfiiiE7sharedM;
	add.s32 	%r7, %r32, %r31;
	shl.b32 	%r33, %r38, 2;
	add.s32 	%r8, %r7, %r33;
	mov.u32 	%r34, _ZZ13gemm_kernel_1ILi16EEvPKfS1_PfiiiE7sharedN;
	add.s32 	%r10, %r34, %r33;
	add.s32 	%r9, %r10, %r31;
	neg.s32 	%r42, %r6;
	mad.lo.s32 	%r35, %r40, %r27, %r38;
	add.s32 	%r41, %r35, %r4;
	shl.b32 	%r13, %r27, 4;
	mad.lo.s32 	%r39, %r26, %r3, %r38;
	cvta.to.global.u64 	%rd1, %rd4;
	cvta.to.global.u64 	%rd2, %rd5;
	mov.f32 	%f65, 0f00000000;
$L__BB1_2:
	setp.ge.s32 	%p2, %r3, %r25;
	mul.wide.s32 	%rd7, %r39, 4;
	add.s64 	%rd3, %rd1, %rd7;
	setp.ge.s32 	%p3, %r38, %r26;
	mov.f32 	%f63, 0f00000000;
	or.pred  	%p4, %p3, %p2;
	@%p4 bra 	$L__BB1_4;
	ld.global.f32 	%f63, [%rd3];
$L__BB1_4:
	setp.ge.s32 	%p5, %r5, %r27;
	st.shared.f32 	[%r8], %f63;
	setp.ge.s32 	%p6, %r40, %r26;
	mov.f32 	%f64, 0f00000000;
	or.pred  	%p7, %p6, %p5;
	@%p7 bra 	$L__BB1_6;
	mul.wide.s32 	%rd8, %r41, 4;
	add.s64 	%rd9, %rd2, %rd8;
	ld.global.f32 	%f64, [%rd9];
$L__BB1_6:
	st.shared.f32 	[%r9], %f64;
	bar.sync 	0;
	ld.shared.f32 	%f15, [%r7];
	ld.shared.f32 	%f16, [%r10];
	fma.rn.f32 	%f17, %f15, %f16, %f65;
	ld.shared.f32 	%f18, [%r7+4];
	ld.shared.f32 	%f19, [%r10+64];
	fma.rn.f32 	%f20, %f18, %f19, %f17;
	ld.shared.f32 	%f21, [%r7+8];
	ld.shared.f32 	%f22, [%r10+128];
	fma.rn.f32 	%f23, %f21, %f22, %f20;
	ld.shared.f32 	%f24, [%r7+12];
	ld.shared.f32 	%f25, [%r10+192];
	fma.rn.f32 	%f26, %f24, %f25, %f23;
	ld.shared.f32 	%f27, [%r7+16];
	ld.shared.f32 	%f28, [%r10+256];
	fma.rn.f32 	%f29, %f27, %f28, %f26;
	ld.shared.f32 	%f30, [%r7+20];
	ld.shared.f32 	%f31, [%r10+320];
	fma.rn.f32 	%f32, %f30, %f31, %f29;
	ld.shared.f32 	%f33, [%r7+24];
	ld.shared.f32 	%f34, [%r10+384];
	fma.rn.f32 	%f35, %f33, %f34, %f32;
	ld.shared.f32 	%f36, [%r7+28];
	ld.shared.f32 	%f37, [%r10+448];
	fma.rn.f32 	%f38, %f36, %f37, %f35;
	ld.shared.f32 	%f39, [%r7+32];
	ld.shared.f32 	%f40, [%r10+512];
	fma.rn.f32 	%f41, %f39, %f40, %f38;
	ld.shared.f32 	%f42, [%r7+36];
	ld.shared.f32 	%f43, [%r10+576];
	fma.rn.f32 	%f44, %f42, %f43, %f41;
	ld.shared.f32 	%f45, [%r7+40];
	ld.shared.f32 	%f46, [%r10+640];
	fma.rn.f32 	%f47, %f45, %f46, %f44;
	ld.shared.f32 	%f48, [%r7+44];
	ld.shared.f32 	%f49, [%r10+704];
	fma.rn.f32 	%f50, %f48, %f49, %f47;
	ld.shared.f32 	%f51, [%r7+48];
	ld.shared.f32 	%f52, [%r10+768];
	fma.rn.f32 	%f53, %f51, %f52, %f50;
	ld.shared.f32 	%f54, [%r7+52];
	ld.shared.f32 	%f55, [%r10+832];
	fma.rn.f32 	%f56, %f54, %f55, %f53;
	ld.shared.f32 	%f57, [%r7+56];
	ld.shared.f32 	%f58, [%r10+896];
	fma.rn.f32 	%f59, %f57, %f58, %f56;
	ld.shared.f32 	%f60, [%r7+60];
	ld.shared.f32 	%f61, [%r10+960];
	fma.rn.f32 	%f65, %f60, %f61, %f59;
	bar.sync 	0;
	add.s32 	%r42, %r42, 1;
	setp.ne.s32 	%p8, %r42, 0;
	add.s32 	%r41, %r41, %r13;
	add.s32 	%r40, %r40, 16;
	add.s32 	%r39, %r39, 16;
	add.s32 	%r38, %r38, 16;
	@%p8 bra 	$L__BB1_2;
$L__BB1_7:
	setp.ge.s32 	%p9, %r3, %r25;
	setp.ge.s32 	%p10, %r5, %r27;
	or.pred  	%p11, %p9, %p10;
	@%p11 bra 	$L__BB1_9;
	mad.lo.s32 	%r37, %r27, %r3, %r5;
	cvta.to.global.u64 	%rd10, %rd6;
	mul.wide.u32 	%rd11, %r37, 4;
	add.s64 	%rd12, %rd10, %rd11;
	st.global.f32 	[%rd12], %f65;
$L__BB1_9:
	ret;

}


// ===== COMPILED SASS (sm_100) =====

	.target	sm_100

	.elftype	@"ET_EXEC"


//--------------------- .note.nv.tkinfo           --------------------------
	.section	.note.nv.tkinfo,"",@"SHT_NOTE"
	.sectionflags	@"SHF_NOTE_NV_TKINFO"
	.tkinfo
        /*0018*/ 	.word	0x00000002
        /*0030*/ 	.string	""
        /*0030*/ 	.string	"ptxas"
        /*0030*/ 	.string	"Cuda compilation tools, release 13.0, V13.0.88"
        /*0030*/ 	.string	"Build cuda_13.0.r13.0/compiler.36424714_0"
        /*0030*/ 	.string	"-arch sm_100 -m 64 "



//--------------------- .note.nv.cuinfo           --------------------------
	.section	.note.nv.cuinfo,"",@"SHT_NOTE"
	.sectionflags	@"SHF_NOTE_NV_CUINFO"
        /*0018*/ 	.short	0x0002
        /*001a*/ 	.short	0x0064
        /*001c*/ 	.short	0x0082
	.zero		2


//--------------------- .nv.info                  --------------------------
	.section	.nv.info,"",@"SHT_CUDA_INFO"
	.align	4


	//----- nvinfo : EIATTR_REGCOUNT
	.align		4
        /*0000*/ 	.byte	0x04, 0x2f
        /*0002*/ 	.short	(.L_1 - .L_0)
	.align		4
.L_0:
        /*0004*/ 	.word	index@(_Z13gemm_kernel_0PKfS0_Pfiii)
        /*0008*/ 	.word	0x00000020


	//----- nvinfo : EIATTR_FRAME_SIZE
	.align		4
.L_1:
        /*000c*/ 	.byte	0x04, 0x11
        /*000e*/ 	.short	(.L_3 - .L_2)
	.align		4
.L_2:
        /*0010*/ 	.word	index@(_Z13gemm_kernel_0PKfS0_Pfiii)
        /*0014*/ 	.word	0x00000000


	//----- nvinfo : EIATTR_REGCOUNT
	.align		4
.L_3:
        /*0018*/ 	.byte	0x04, 0x2f
        /*001a*/ 	.short	(.L_5 - .L_4)
	.align		4
.L_4:
        /*001c*/ 	.word	index@(_Z13gemm_kernel_1ILi16EEvPKfS1_Pfiii)
        /*0020*/ 	.word	0x00000020


	//----- nvinfo : EIATTR_FRAME_SIZE
	.align		4
.L_5:
        /*0024*/ 	.byte	0x04, 0x11
        /*0026*/ 	.short	(.L_7 - .L_6)
	.align		4
.L_6:
        /*0028*/ 	.word	index@(_Z13gemm_kernel_1ILi16EEvPKfS1_Pfiii)
        /*002c*/ 	.word	0x00000000


	//----- nvinfo : EIATTR_MIN_STACK_SIZE
	.align		4
.L_7:
        /*0030*/ 	.byte	0x04, 0x12
        /*0032*/ 	.short	(.L_9 - .L_8)
	.align		4
.L_8:
        /*0034*/ 	.word	index@(_Z13gemm_kernel_1ILi16EEvPKfS1_Pfiii)
        /*0038*/ 	.word	0x00000000


	//----- nvinfo : EIATTR_MIN_STACK_SIZE
	.align		4
.L_9:
        /*003c*/ 	.byte	0x04, 0x12
        /*003e*/ 	.short	(.L_11 - .L_10)
	.align		4
.L_10:
        /*0040*/ 	.word	index@(_Z13gemm_kernel_0PKfS0_Pfiii)
        /*0044*/ 	.word	0x00000000
.L_11:


//--------------------- .nv.compat                --------------------------
	.section	.nv.compat,"",@"SHT_CUDA_COMPAT_INFO"
	.align	4
        /*0000*/ 	.byte	0x02, 0x09, 0x00, 0x00, 0x02, 0x02, 0x01, 0x00, 0x02, 0x05, 0x05, 0x00, 0x03, 0x07, 0x01, 0x01
        /*0010*/ 	.byte	0x02, 0x03, 0x00, 0x00, 0x02, 0x06, 0x01, 0x00, 0x04, 0x0b, 0x08, 0x00, 0x09, 0x00, 0x00, 0x00
        /*0020*/ 	.byte	0x00, 0x00, 0x00, 0x00


//--------------------- .nv.info._Z13gemm_kernel_1ILi16EEvPKfS1_Pfiii --------------------------
	.section	.nv.info._Z13gemm_kernel_1ILi16EEvPKfS1_Pfiii,"",@"SHT_CUDA_INFO"
	.sectionflags	@""
	.align	4


	//----- nvinfo : EIATTR_CUDA_API_VERSION
	.align		4
        /*0000*/ 	.byte	0x04, 0x37
        /*0002*/ 	.short	(.L_13 - .L_12)
.L_12:
        /*0004*/ 	.word	0x00000082


	//----- nvinfo : EIATTR_KPARAM_INFO
	.align		4
.L_13:
        /*0008*/ 	.byte	0x04, 0x17
        /*000a*/ 	.short	(.L_15 - .L_14)
.L_14:
        /*000c*/ 	.word	0x00000000
        /*0010*/ 	.short	0x0005
        /*0012*/ 	.short	0x0020
        /*0014*/ 	.byte	0x00, 0xf0, 0x11, 0x00


	//----- nvinfo : EIATTR_KPARAM_INFO
	.align		4
.L_15:
        /*0018*/ 	.byte	0x04, 0x17
        /*001a*/ 	.short	(.L_17 - .L_16)
.L_16:
        /*001c*/ 	.word	0x00000000
        /*0020*/ 	.short	0x0004
        /*0022*/ 	.short	0x001c
        /*0024*/ 	.byte	0x00, 0xf0, 0x11, 0x00


	//----- nvinfo : EIATTR_KPARAM_INFO
	.align		4
.L_17:
        /*0028*/ 	.byte	0x04, 0x17
        /*002a*/ 	.short	(.L_19 - .L_18)
.L_18:
        /*002c*/ 	.word	0x00000000
        /*0030*/ 	.short	0x0003
        /*0032*/ 	.short	0x0018
        /*0034*/ 	.byte	0x00, 0xf0, 0x11, 0x00


	//----- nvinfo : EIATTR_KPARAM_INFO
	.align		4
.L_19:
        /*0038*/ 	.byte	0x04, 0x17
        /*003a*/ 	.short	(.L_21 - .L_20)
.L_20:
        /*003c*/ 	.word	0x00000000
        /*0040*/ 	.short	0x0002
        /*0042*/ 	.short	0x0010
        /*0044*/ 	.byte	0x00, 0xf5, 0x21, 0x00


	//----- nvinfo : EIATTR_KPARAM_INFO
	.align		4
.L_21:
        /*0048*/ 	.byte	0x04, 0x17
        /*004a*/ 	.short	(.L_23 - .L_22)
.L_22:
        /*004c*/ 	.word	0x00000000
        /*0050*/ 	.short	0x0001
        /*0052*/ 	.short	0x0008
        /*0054*/ 	.byte	0x00, 0xf5, 0x21, 0x00


	//----- nvinfo : EIATTR_KPARAM_INFO
	.align		4
.L_23:
        /*0058*/ 	.byte	0x04, 0x17
        /*005a*/ 	.short	(.L_25 - .L_24)
.L_24:
        /*005c*/ 	.word	0x00000000
        /*0060*/ 	.short	0x0000
        /*0062*/ 	.short	0x0000
        /*0064*/ 	.byte	0x00, 0xf5, 0x21, 0x00


	//----- nvinfo : EIATTR_SPARSE_MMA_MASK
	.align		4
.L_25:
        /*0068*/ 	.byte	0x03, 0x50
        /*006a*/ 	.short	0x0000


	//----- nvinfo : EIATTR_MAXREG_COUNT
	.align		4
        /*006c*/ 	.byte	0x03, 0x1b
        /*006e*/ 	.short	0x00ff


	//----- nvinfo : EIATTR_NUM_BARRIERS
	.align		4
        /*0070*/ 	.byte	0x02, 0x4c
        /*0072*/ 	.byte	0x01
	.zero		1


	//----- nvinfo : EIATTR_MERCURY_ISA_VERSION
	.align		4
        /*0074*/ 	.byte	0x03, 0x5f
        /*0076*/ 	.short	0x0101


	//----- nvinfo : EIATTR_VRC_CTA_INIT_COUNT
	.align		4
        /*0078*/ 	.byte	0x02, 0x4a
	.zero		1
	.zero		1


	//----- nvinfo : EIATTR_EXIT_INSTR_OFFSETS
	.align		4
        /*007c*/ 	.byte	0x04, 0x1c
        /*007e*/ 	.short	(.L_27 - .L_26)


	//   ....[0]....
.L_26:
        /*0080*/ 	.word	0x00000600


	//   ....[1]....
        /*0084*/ 	.word	0x00000650


	//----- nvinfo : EIATTR_CBANK_PARAM_SIZE
	.align		4
.L_27:
        /*0088*/ 	.byte	0x03, 0x19
        /*008a*/ 	.short	0x0024


	//----- nvinfo : EIATTR_PARAM_CBANK
	.align		4
        /*008c*/ 	.byte	0x04, 0x0a
        /*008e*/ 	.short	(.L_29 - .L_28)
	.align		4
.L_28:
        /*0090*/ 	.word	index@(.nv.constant0._Z13gemm_kernel_1ILi16EEvPKfS1_Pfiii)
        /*0094*/ 	.short	0x0380
        /*0096*/ 	.short	0x0024


	//----- nvinfo : EIATTR_SW_WAR
	.align		4
.L_29:
        /*0098*/ 	.byte	0x04, 0x36
        /*009a*/ 	.short	(.L_31 - .L_30)
.L_30:
        /*009c*/ 	.word	0x00000008
.L_31:


//--------------------- .nv.info._Z13gemm_kernel_0PKfS0_Pfiii --------------------------
	.section	.nv.info._Z13gemm_kernel_0PKfS0_Pfiii,"",@"SHT_CUDA_INFO"
	.sectionflags	@""
	.align	4


	//----- nvinfo : EIATTR_CUDA_API_VERSION
	.align		4
        /*0000*/ 	.byte	0x04, 0x37
        /*0002*/ 	.short	(.L_33 - .L_32)
.L_32:
        /*0004*/ 	.word	0x00000082


	//----- nvinfo : EIATTR_KPARAM_INFO
	.align		4
.L_33:
        /*0008*/ 	.byte	0x04, 0x17
        /*000a*/ 	.short	(.L_35 - .L_34)
.L_34:
        /*000c*/ 	.word	0x00000000
        /*0010*/ 	.short	0x0005
        /*0012*/ 	.short	0x0020
        /*0014*/ 	.byte	0x00, 0xf0, 0x11, 0x00


	//----- nvinfo : EIATTR_KPARAM_INFO
	.align		4
.L_35:
        /*0018*/ 	.byte	0x04, 0x17
        /*001a*/ 	.short	(.L_37 - .L_36)
.L_36:
        /*001c*/ 	.word	0x00000000
        /*0020*/ 	.short	0x0004
        /*0022*/ 	.short	0x001c
        /*0024*/ 	.byte	0x00, 0xf0, 0x11, 0x00


	//----- nvinfo : EIATTR_KPARAM_INFO
	.align		4
.L_37:
        /*0028*/ 	.byte	0x04, 0x17
        /*002a*/ 	.short	(.L_39 - .L_38)
.L_38:
        /*002c*/ 	.word	0x00000000
        /*0030*/ 	.short	0x0003
        /*0032*/ 	.short	0x0018
        /*0034*/ 	.byte	0x00, 0xf0, 0x11, 0x00


	//----- nvinfo : EIATTR_KPARAM_INFO
	.align		4
.L_39:
        /*0038*/ 	.byte	0x04, 0x17
        /*003a*/ 	.short	(.L_41 - .L_40)
.L_40:
        /*003c*/ 	.word	0x00000000
        /*0040*/ 	.short	0x0002
        /*0042*/ 	.short	0x0010
        /*0044*/ 	.byte	0x00, 0xf5, 0x21, 0x00


	//----- nvinfo : EIATTR_KPARAM_INFO
	.align		4
.L_41:
        /*0048*/ 	.byte	0x04, 0x17
        /*004a*/ 	.short	(.L_43 - .L_42)
.L_42:
        /*004c*/ 	.word	0x00000000
        /*0050*/ 	.short	0x0001
        /*0052*/ 	.short	0x0008
        /*0054*/ 	.byte	0x00, 0xf5, 0x21, 0x00


	//----- nvinfo : EIATTR_KPARAM_INFO
	.align		4
.L_43:
        /*0058*/ 	.byte	0x04, 0x17
        /*005a*/ 	.short	(.L_45 - .L_44)
.L_44:
        /*005c*/ 	.word	0x00000000
        /*0060*/ 	.short	0x0000
        /*0062*/ 	.short	0x0000
        /*0064*/ 	.byte	0x00, 0xf5, 0x21, 0x00


	//----- nvinfo : EIATTR_SPARSE_MMA_MASK
	.align		4
.L_45:
        /*0068*/ 	.byte	0x03, 0x50
        /*006a*/ 	.short	0x0000


	//----- nvinfo : EIATTR_MAXREG_COUNT
	.align		4
        /*006c*/ 	.byte	0x03, 0x1b
        /*006e*/ 	.short	0x00ff


	//----- nvinfo : EIATTR_MERCURY_ISA_VERSION
	.align		4
        /*0070*/ 	.byte	0x03, 0x5f
        /*0072*/ 	.short	0x0101


	//----- nvinfo : EIATTR_VRC_CTA_INIT_COUNT
	.align		4
        /*0074*/ 	.byte	0x02, 0x4a
	.zero		1
	.zero		1


	//----- nvinfo : EIATTR_EXIT_INSTR_OFFSETS
	.align		4
        /*0078*/ 	.byte	0x04, 0x1c
        /*007a*/ 	.short	(.L_47 - .L_46)


	//   ....[0]....
.L_46:
        /*007c*/ 	.word	0x000000d0


	//   ....[1]....
        /*0080*/ 	.word	0x000008f0


	//----- nvinfo : EIATTR_CBANK_PARAM_SIZE
	.align		4
.L_47:
        /*0084*/ 	.byte	0x03, 0x19
        /*0086*/ 	.short	0x0024


	//----- nvinfo : EIATTR_PARAM_CBANK
	.align		4
        /*0088*/ 	.byte	0x04, 0x0a
        /*008a*/ 	.short	(.L_49 - .L_48)
	.align		4
.L_48:
        /*008c*/ 	.word	index@(.nv.constant0._Z13gemm_kernel_0PKfS0_Pfiii)
        /*0090*/ 	.short	0x0380
        /*0092*/ 	.short	0x0024


	//----- nvinfo : EIATTR_SW_WAR
	.align		4
.L_49:
        /*0094*/ 	.byte	0x04, 0x36
        /*0096*/ 	.short	(.L_51 - .L_50)
.L_50:
        /*0098*/ 	.word	0x00000008
.L_51:


//--------------------- .nv.callgraph             --------------------------
	.section	.nv.callgraph,"",@"SHT_CUDA_CALLGRAPH"
	.align	4
	.sectionentsize	8
	.align		4
        /*0000*/ 	.word	0x00000000
	.align		4
        /*0004*/ 	.word	0xffffffff
	.align		4
        /*0008*/ 	.word	0x00000000
	.align		4
        /*000c*/ 	.word	0xfffffffe
	.align		4
        /*0010*/ 	.word	0x00000000
	.align		4
        /*0014*/ 	.word	0xfffffffd
	.align		4
        /*0018*/ 	.word	0x00000000
	.align		4
        /*001c*/ 	.word	0xfffffffc


//--------------------- .text._Z13gemm_kernel_1ILi16EEvPKfS1_Pfiii --------------------------
	.section	.text._Z13gemm_kernel_1ILi16EEvPKfS1_Pfiii,"ax",@progbits
	.align	128
        .global         _Z13gemm_kernel_1ILi16EEvPKfS1_Pfiii
        .type           _Z13gemm_kernel_1ILi16EEvPKfS1_Pfiii,@function
        .size           _Z13gemm_kernel_1ILi16EEvPKfS1_Pfiii,(.L_x_8 - _Z13gemm_kernel_1ILi16EEvPKfS1_Pfiii)
        .other          _Z13gemm_kernel_1ILi16EEvPKfS1_Pfiii,@"STO_CUDA_ENTRY STV_DEFAULT"
_Z13gemm_kernel_1ILi16EEvPKfS1_Pfiii:
.text._Z13gemm_kernel_1ILi16EEvPKfS1_Pfiii:
[----:B------:R-:W-:Y:S01]  /*0000*/  LDC R1, c[0x0][0x37c] ;  /* 0x0000df00ff017b82 */ /* 0x000fe20000000800 */
[----:B------:R-:W0:Y:S01]  /*0010*/  LDCU UR7, c[0x0][0x39c] ;  /* 0x00007380ff0777ac */ /* 0x000e220008000800 */
[----:B------:R-:W1:Y:S01]  /*0020*/  S2R R4, SR_CTAID.Y ;  /* 0x0000000000047919 */ /* 0x000e620000002600 */
[----:B------:R-:W-:Y:S01]  /*0030*/  HFMA2 R21, -RZ, RZ, 0, 0 ;  /* 0x00000000ff157431 */ /* 0x000fe200000001ff */
[----:B------:R-:W2:Y:S01]  /*0040*/  LDCU UR13, c[0x0][0x3a0] ;  /* 0x00007400ff0d77ac */ /* 0x000ea20008000800 */
[----:B------:R-:W1:Y:S01]  /*0050*/  S2R R2, SR_TID.Y ;  /* 0x0000000000027919 */ /* 0x000e620000002200 */
[----:B------:R-:W3:Y:S01]  /*0060*/  LDCU.64 UR8, c[0x0][0x358] ;  /* 0x00006b00ff0877ac */ /* 0x000ee20008000a00 */
[----:B------:R-:W4:Y:S01]  /*0070*/  S2R R8, SR_CTAID.X ;  /* 0x0000000000087919 */ /* 0x000f220000002500 */
[----:B------:R-:W4:Y:S01]  /*0080*/  S2R R3, SR_TID.X ;  /* 0x0000000000037919 */ /* 0x000f220000002100 */
[----:B0-----:R-:W-:-:S05]  /*0090*/  I2FP.F32.S32 R0, UR7 ;  /* 0x0000000700007c45 */ /* 0x001fca0008201400 */
[----:B------:R-:W-:-:S04]  /*00a0*/  FMUL R0, R0, 0.0625 ;  /* 0x3d80000000007820 */ /* 0x000fc80000400000 */
[----:B------:R-:W0:Y:S01]  /*00b0*/  F2I.CEIL.NTZ R6, R0 ;  /* 0x0000000000067305 */ /* 0x000e22000020b100 */
[----:B-1----:R-:W-:Y:S02]  /*00c0*/  LEA R4, R4, R2, 0x4 ;  /* 0x0000000204047211 */ /* 0x002fe400078e20ff */
[----:B0-----:R-:W-:Y:S02]  /*00d0*/  ISETP.GE.AND P0, PT, R6, 0x1, PT ;  /* 0x000000010600780c */ /* 0x001fe40003f06270 */
[----:B----4-:R-:W-:-:S11]  /*00e0*/  LEA R5, R8, R3, 0x4 ;  /* 0x0000000308057211 */ /* 0x010fd600078e20ff */
[----:B--23--:R-:W-:Y:S05]  /*00f0*/  @!P0 BRA `(.L_x_0) ;  /* 0x0000000400348947 */ /* 0x00cfea0003800000 */
[----:B------:R-:W0:Y:S01]  /*0100*/  S2UR UR6, SR_CgaCtaId ;  /* 0x00000000000679c3 */ /* 0x000e220000008800 */
[----:B------:R-:W1:Y:S01]  /*0110*/  LDCU UR10, c[0x0][0x3a0] ;  /* 0x00007400ff0a77ac */ /* 0x000e620008000800 */
[----:B------:R-:W-:Y:S01]  /*0120*/  IADD3 R6, PT, PT, -R6, RZ, RZ ;  /* 0x000000ff06067210 */ /* 0x000fe20007ffe1ff */
[----:B------:R-:W-:Y:S01]  /*0130*/  IMAD R18, R4, UR7, R3 ;  /* 0x0000000704127c24 */ /* 0x000fe2000f8e0203 */
[----:B------:R-:W-:Y:S01]  /*0140*/  MOV R21, RZ ;  /* 0x000000ff00157202 */ /* 0x000fe20000000f00 */
[----:B------:R-:W2:Y:S03]  /*0150*/  LDCU UR11, c[0x0][0x398] ;  /* 0x00007300ff0b77ac */ /* 0x000ea60008000800 */
[----:B------:R-:W3:Y:S01]  /*0160*/  LDC R0, c[0x0][0x3a0] ;  /* 0x0000e800ff007b82 */ /* 0x000ee20000000800 */
[----:B------:R-:W-:Y:S01]  /*0170*/  UMOV UR4, 0x400 ;  /* 0x0000040000047882 */ /* 0x000fe20000000000 */
[----:B------:R-:W4:Y:S01]  /*0180*/  LDCU UR12, c[0x0][0x39c] ;  /* 0x00007380ff0c77ac */ /* 0x000f220008000800 */
[----:B------:R-:W-:-:S05]  /*0190*/  UIADD3 UR5, UPT, UPT, UR4, 0x400, URZ ;  /* 0x0000040004057890 */ /* 0x000fca000fffe0ff */
[----:B------:R-:W3:Y:S01]  /*01a0*/  LDC.64 R22, c[0x0][0x380] ;  /* 0x0000e000ff167b82 */ /* 0x000ee20000000a00 */
[----:B-1----:R-:W-:Y:S01]  /*01b0*/  IMAD R7, R2, UR10, R3 ;  /* 0x0000000a02077c24 */ /* 0x002fe2000f8e0203 */
[----:B--2---:R-:W-:Y:S01]  /*01c0*/  ISETP.GE.AND P1, PT, R4, UR11, PT ;  /* 0x0000000b04007c0c */ /* 0x004fe2000bf26270 */
[----:B0-----:R-:W-:-:S03]  /*01d0*/  ULEA UR4, UR6, UR4, 0x18 ;  /* 0x0000000406047291 */ /* 0x001fc6000f8ec0ff */
[----:B------:R-:W-:Y:S01]  /*01e0*/  LEA R7, R8, R7, 0x4 ;  /* 0x0000000708077211 */ /* 0x000fe200078e20ff */
[----:B------:R-:W-:Y:S02]  /*01f0*/  ULEA UR5, UR6, UR5, 0x18 ;  /* 0x0000000506057291 */ /* 0x000fe4000f8ec0ff */
[----:B------:R-:W-:-:S04]  /*0200*/  LEA R16, R2, UR4, 0x6 ;  /* 0x0000000402107c11 */ /* 0x000fc8000f8e30ff */
[C---:B------:R-:W-:Y:S02]  /*0210*/  LEA R17, R3.reuse, UR5, 0x2 ;  /* 0x0000000503117c11 */ /* 0x040fe4000f8e10ff */
[----:B------:R-:W-:Y:S02]  /*0220*/  LEA R19, R3, R16, 0x2 ;  /* 0x0000001003137211 */ /* 0x000fe400078e10ff */
[----:B----4-:R-:W-:-:S07]  /*0230*/  LEA R20, R2, R17, 0x6 ;  /* 0x0000001102147211 */ /* 0x010fce00078e30ff */
.L_x_1:
[----:B---3--:R-:W-:Y:S01]  /*0240*/  ISETP.GE.AND P0, PT, R5, R0, PT ;  /* 0x000000000500720c */ /* 0x008fe20003f06270 */
[----:B------:R-:W-:Y:S01]  /*0250*/  HFMA2 R27, -RZ, RZ, 0, 0 ;  /* 0x00000000ff1b7431 */ /* 0x000fe200000001ff */
[----:B------:R-:W-:Y:S01]  /*0260*/  ISETP.GE.OR P2, PT, R3, UR12, P1 ;  /* 0x0000000c03007c0c */ /* 0x000fe20008f46670 */
[----:B------:R-:W-:Y:S01]  /*0270*/  IMAD.WIDE R8, R18, 0x4, R22 ;  /* 0x0000000412087825 */ /* 0x000fe200078e0216 */
[----:B------:R-:W-:Y:S02]  /*0280*/  ISETP.GE.OR P0, PT, R2, UR12, P0 ;  /* 0x0000000c02007c0c */ /* 0x000fe40008706670 */
[----:B------:R-:W-:-:S09]  /*0290*/  MOV R24, RZ ;  /* 0x000000ff00187202 */ /* 0x000fd20000000f00 */
[----:B------:R-:W2:Y:S02]  /*02a0*/  @!P2 LDG.E R24, desc[UR8][R8.64] ;  /* 0x000000080818a981 */ /* 0x000ea4000c1e1900 */
[----:B------:R-:W0:Y:S02]  /*02b0*/  @!P0 LDC.64 R10, c[0x0][0x388] ;  /* 0x0000e200ff0a8b82 */ /* 0x000e240000000a00 */
[----:B0-----:R-:W-:-:S05]  /*02c0*/  @!P0 IMAD.WIDE R10, R7, 0x4, R10 ;  /* 0x00000004070a8825 */ /* 0x001fca00078e020a */
[----:B------:R-:W3:Y:S01]  /*02d0*/  @!P0 LDG.E R27, desc[UR8][R10.64] ;  /* 0x000000080a1b8981 */ /* 0x000ee2000c1e1900 */
[----:B------:R-:W-:-:S04]  /*02e0*/  IADD3 R6, PT, PT, R6, 0x1, RZ ;  /* 0x0000000106067810 */ /* 0x000fc80007ffe0ff */
[----:B------:R-:W-:Y:S02]  /*02f0*/  ISETP.NE.AND P0, PT, R6, RZ, PT ;  /* 0x000000ff0600720c */ /* 0x000fe40003f05270 */
[----:B------:R-:W-:Y:S02]  /*0300*/  IADD3 R18, PT, PT, R18, 0x10, RZ ;  /* 0x0000001012127810 */ /* 0x000fe40007ffe0ff */
[----:B------:R-:W-:Y:S02]  /*0310*/  IADD3 R3, PT, PT, R3, 0x10, RZ ;  /* 0x0000001003037810 */ /* 0x000fe40007ffe0ff */
[----:B------:R-:W-:Y:S02]  /*0320*/  IADD3 R2, PT, PT, R2, 0x10, RZ ;  /* 0x0000001002027810 */ /* 0x000fe40007ffe0ff */
[----:B------:R-:W-:Y:S01]  /*0330*/  LEA R7, R0, R7, 0x4 ;  /* 0x0000000700077211 */ /* 0x000fe200078e20ff */
[----:B--2---:R-:W-:Y:S04]  /*0340*/  STS [R19], R24 ;  /* 0x0000001813007388 */ /* 0x004fe80000000800 */
[----:B---3--:R-:W-:Y:S01]  /*0350*/  STS [R20], R27 ;  /* 0x0000001b14007388 */ /* 0x008fe20000000800 */
[----:B------:R-:W-:Y:S06]  /*0360*/  BAR.SYNC.DEFER_BLOCKING 0x0 ;  /* 0x0000000000007b1d */ /* 0x000fec0000010000 */
[----:B------:R-:W-:Y:S04]  /*0370*/  LDS R26, [R17] ;  /* 0x00000000111a7984 */ /* 0x000fe80000000800 */
[----:B------:R-:W0:Y:S04]  /*0380*/  LDS.128 R12, [R16] ;  /* 0x00000000100c7984 */ /* 0x000e280000000c00 */
[----:B------:R-:W1:Y:S04]  /*0390*/  LDS R29, [R17+0x40] ;  /* 0x00004000111d7984 */ /* 0x000e680000000800 */
[----:B------:R-:W2:Y:S04]  /*03a0*/  LDS R25, [R17+0x80] ;  /* 0x0000800011197984 */ /* 0x000ea80000000800 */
[----:B------:R-:W-:Y:S04]  /*03b0*/  LDS.128 R8, [R16+0x10] ;  /* 0x0000100010087984 */ /* 0x000fe80000000c00 */
[----:B------:R-:W-:Y:S01]  /*03c0*/  LDS R24, [R17+0x240] ;  /* 0x0002400011187984 */ /* 0x000fe20000000800 */
[----:B0-----:R-:W-:-:S03]  /*03d0*/  FFMA R12, R12, R26, R21 ;  /* 0x0000001a0c0c7223 */ /* 0x001fc60000000015 */
[----:B------:R-:W0:Y:S01]  /*03e0*/  LDS R21, [R17+0xc0] ;  /* 0x0000c00011157984 */ /* 0x000e220000000800 */
[----:B-1----:R-:W-:-:S03]  /*03f0*/  FFMA R26, R29, R13, R12 ;  /* 0x0000000d1d1a7223 */ /* 0x002fc6000000000c */
[----:B------:R-:W1:Y:S04]  /*0400*/  LDS R13, [R17+0x100] ;  /* 0x00010000110d7984 */ /* 0x000e680000000800 */
[----:B------:R-:W3:Y:S01]  /*0410*/  LDS R12, [R17+0x140] ;  /* 0x00014000110c7984 */ /* 0x000ee20000000800 */
[----:B--2---:R-:W-:-:S03]  /*0420*/  FFMA R14, R25, R14, R26 ;  /* 0x0000000e190e7223 */ /* 0x004fc6000000001a */
[----:B------:R-:W2:Y:S01]  /*0430*/  LDS R25, [R17+0x180] ;  /* 0x0001800011197984 */ /* 0x000ea20000000800 */
[----:B0-----:R-:W-:-:S03]  /*0440*/  FFMA R15, R21, R15, R14 ;  /* 0x0000000f150f7223 */ /* 0x001fc6000000000e */
[----:B------:R-:W-:Y:S01]  /*0450*/  LDS R21, [R17+0x280] ;  /* 0x0002800011157984 */ /* 0x000fe20000000800 */
[----:B-1----:R-:W-:-:S03]  /*0460*/  FFMA R13, R8, R13, R15 ;  /* 0x0000000d080d7223 */ /* 0x002fc6000000000f */
[----:B------:R-:W0:Y:S01]  /*0470*/  LDS R8, [R17+0x1c0] ;  /* 0x0001c00011087984 */ /* 0x000e220000000800 */
[----:B---3--:R-:W-:-:S03]  /*0480*/  FFMA R26, R12, R9, R13 ;  /* 0x000000090c1a7223 */ /* 0x008fc6000000000d */
[----:B------:R-:W-:Y:S04]  /*0490*/  LDS R9, [R17+0x200] ;  /* 0x0002000011097984 */ /* 0x000fe80000000800 */
[----:B------:R-:W1:Y:S01]  /*04a0*/  LDS.128 R12, [R16+0x20] ;  /* 0x00002000100c7984 */ /* 0x000e620000000c00 */
[----:B--2---:R-:W-:-:S04]  /*04b0*/  FFMA R25, R25, R10, R26 ;  /* 0x0000000a19197223 */ /* 0x004fc8000000001a */
[----:B0-----:R-:W-:Y:S02]  /*04c0*/  FFMA R11, R8, R11, R25 ;  /* 0x0000000b080b7223 */ /* 0x001fe40000000019 */
[----:B------:R-:W-:Y:S02]  /*04d0*/  LDS R25, [R17+0x3c0] ;  /* 0x0003c00011197984 */ /* 0x000fe40000000800 */
[----:B-1----:R-:W-:Y:S02]  /*04e0*/  FFMA R9, R12, R9, R11 ;  /* 0x000000090c097223 */ /* 0x002fe4000000000b */
[----:B------:R-:W0:Y:S02]  /*04f0*/  LDS R12, [R17+0x2c0] ;  /* 0x0002c000110c7984 */ /* 0x000e240000000800 */
[----:B------:R-:W-:Y:S02]  /*0500*/  FFMA R26, R24, R13, R9 ;  /* 0x0000000d181a7223 */ /* 0x000fe40000000009 */
[----:B------:R-:W-:Y:S04]  /*0510*/  LDS R13, [R17+0x300] ;  /* 0x00030000110d7984 */ /* 0x000fe80000000800 */
[----:B------:R-:W1:Y:S01]  /*0520*/  LDS.128 R8, [R16+0x30] ;  /* 0x0000300010087984 */ /* 0x000e620000000c00 */
[----:B------:R-:W-:-:S03]  /*0530*/  FFMA R21, R21, R14, R26 ;  /* 0x0000000e15157223 */ /* 0x000fc6000000001a */
[----:B------:R-:W2:Y:S04]  /*0540*/  LDS R24, [R17+0x340] ;  /* 0x0003400011187984 */ /* 0x000ea80000000800 */
[----:B------:R-:W3:Y:S01]  /*0550*/  LDS R14, [R17+0x380] ;  /* 0x00038000110e7984 */ /* 0x000ee20000000800 */
[----:B0-----:R-:W-:-:S04]  /*0560*/  FFMA R15, R12, R15, R21 ;  /* 0x0000000f0c0f7223 */ /* 0x001fc80000000015 */
[----:B-1----:R-:W-:-:S04]  /*0570*/  FFMA R13, R8, R13, R15 ;  /* 0x0000000d080d7223 */ /* 0x002fc8000000000f */
[----:B--2---:R-:W-:-:S04]  /*0580*/  FFMA R9, R24, R9, R13 ;  /* 0x0000000918097223 */ /* 0x004fc8000000000d */
[----:B---3--:R-:W-:-:S04]  /*0590*/  FFMA R10, R14, R10, R9 ;  /* 0x0000000a0e0a7223 */ /* 0x008fc80000000009 */
[----:B------:R-:W-:Y:S01]  /*05a0*/  FFMA R21, R25, R11, R10 ;  /* 0x0000000b19157223 */ /* 0x000fe2000000000a */
[----:B------:R-:W-:Y:S06]  /*05b0*/  BAR.SYNC.DEFER_BLOCKING 0x0 ;  /* 0x0000000000007b1d */ /* 0x000fec0000010000 */
[----:B------:R-:W-:Y:S05]  /*05c0*/  @P0 BRA `(.L_x_1) ;  /* 0xfffffffc001c0947 */ /* 0x000fea000383ffff */
.L_x_0:
[----:B------:R-:W0:Y:S01]  /*05d0*/  LDCU UR4, c[0x0][0x398] ;  /* 0x00007300ff0477ac */ /* 0x000e220008000800 */
[----:B------:R-:W-:-:S04]  /*05e0*/  ISETP.GE.AND P0, PT, R5, UR13, PT ;  /* 0x0000000d05007c0c */ /* 0x000fc8000bf06270 */
[----:B0-----:R-:W-:-:S13]  /*05f0*/  ISETP.GE.OR P0, PT, R4, UR4, P0 ;  /* 0x0000000404007c0c */ /* 0x001fda0008706670 */
[----:B------:R-:W-:Y:S05]  /*0600*/  @P0 EXIT ;  /* 0x000000000000094d */ /* 0x000fea0003800000 */
[----:B------:R-:W0:Y:S01]  /*0610*/  LDC.64 R2, c[0x0][0x390] ;  /* 0x0000e400ff027b82 */ /* 0x000e220000000a00 */
[----:B------:R-:W-:-:S04]  /*0620*/  IMAD R5, R4, UR13, R5 ;  /* 0x0000000d04057c24 */ /* 0x000fc8000f8e0205 */
[----:B0-----:R-:W-:-:S05]  /*0630*/  IMAD.WIDE.U32 R2, R5, 0x4, R2 ;  /* 0x0000000405027825 */ /* 0x001fca00078e0002 */
[----:B------:R-:W-:Y:S01]  /*0640*/  STG.E desc[UR8][R2.64], R21 ;  /* 0x0000001502007986 */ /* 0x000fe2000c101908 */
[----:B------:R-:W-:Y:S05]  /*0650*/  EXIT ;  /* 0x000000000000794d */ /* 0x000fea0003800000 */
.L_x_2:
[----:B------:R-:W-:-:S00]  /*0660*/  BRA `(.L_x_2) ;  /* 0xfffffffc00fc7947 */ /* 0x000fc0000383ffff */
[----:B------:R-:W-:-:S00]  /*0670*/  NOP ;  /* 0x0000000000007918 */ /* 0x000fc00000000000 */
        /* <DEDUP_REMOVED lines=8> */
.L_x_8:


//--------------------- .text._Z13gemm_kernel_0PKfS0_Pfiii --------------------------
	.section	.text._Z13gemm_kernel_0PKfS0_Pfiii,"ax",@progbits
	.align	128
        .global         _Z13gemm_kernel_0PKfS0_Pfiii
        .type           _Z13gemm_kernel_0PKfS0_Pfiii,@function
        .size           _Z13gemm_kernel_0PKfS0_Pfiii,(.L_x_9 - _Z13gemm_kernel_0PKfS0_Pfiii)
        .other          _Z13gemm_kernel_0PKfS0_Pfiii,@"STO_CUDA_ENTRY STV_DEFAULT"
_Z13gemm_kernel_0PKfS0_Pfiii:
.text._Z13gemm_kernel_0PKfS0_Pfiii:
[----:B------:R-:W-:Y:S01]  /*0000*/  LDC R1, c[0x0][0x37c] ;  /* 0x0000df00ff017b82 */ /* 0x000fe20000000800 */
[----:B------:R-:W0:Y:S07]  /*0010*/  S2R R5, SR_TID.X ;  /* 0x0000000000057919 */ /* 0x000e2e0000002100 */
[----:B------:R-:W1:Y:S01]  /*0020*/  LDC R16, c[0x0][0x364] ;  /* 0x0000d900ff107b82 */ /* 0x000e620000000800 */
[----:B------:R-:W2:Y:S01]  /*0030*/  LDCU UR6, c[0x0][0x398] ;  /* 0x00007300ff0677ac */ /* 0x000ea20008000800 */
[----:B------:R-:W1:Y:S06]  /*0040*/  S2R R3, SR_TID.Y ;  /* 0x0000000000037919 */ /* 0x000e6c0000002200 */
[----:B------:R-:W0:Y:S08]  /*0050*/  S2UR UR5, SR_CTAID.X ;  /* 0x00000000000579c3 */ /* 0x000e300000002500 */
[----:B------:R-:W0:Y:S08]  /*0060*/  LDC R0, c[0x0][0x360] ;  /* 0x0000d800ff007b82 */ /* 0x000e300000000800 */
[----:B------:R-:W1:Y:S08]  /*0070*/  S2UR UR4, SR_CTAID.Y ;  /* 0x00000000000479c3 */ /* 0x000e700000002600 */
[----:B------:R-:W3:Y:S01]  /*0080*/  LDC R17, c[0x0][0x3a0] ;  /* 0x0000e800ff117b82 */ /* 0x000ee20000000800 */
[----:B0-----:R-:W-:-:S02]  /*0090*/  IMAD R0, R0, UR5, R5 ;  /* 0x0000000500007c24 */ /* 0x001fc4000f8e0205 */
[----:B-1----:R-:W-:-:S03]  /*00a0*/  IMAD R16, R16, UR4, R3 ;  /* 0x0000000410107c24 */ /* 0x002fc6000f8e0203 */
[----:B---3--:R-:W-:-:S04]  /*00b0*/  ISETP.GE.AND P0, PT, R0, R17, PT ;  /* 0x000000110000720c */ /* 0x008fc80003f06270 */
[----:B--2---:R-:W-:-:S13]  /*00c0*/  ISETP.GE.OR P0, PT, R16, UR6, P0 ;  /* 0x0000000610007c0c */ /* 0x004fda0008706670 */
[----:B------:R-:W-:Y:S05]  /*00d0*/  @P0 EXIT ;  /* 0x000000000000094d */ /* 0x000fea0003800000 */
[----:B------:R-:W0:Y:S01]  /*00e0*/  LDC R19, c[0x0][0x39c] ;  /* 0x0000e700ff137b82 */ /* 0x000e220000000800 */
[----:B------:R-:W1:Y:S01]  /*00f0*/  LDCU.64 UR4, c[0x0][0x358] ;  /* 0x00006b00ff0477ac */ /* 0x000e620008000a00 */
[----:B------:R-:W-:Y:S01]  /*0100*/  HFMA2 R24, -RZ, RZ, 0, 0 ;  /* 0x00000000ff187431 */ /* 0x000fe200000001ff */
[----:B0-----:R-:W-:-:S13]  /*0110*/  ISETP.GE.AND P0, PT, R19, 0x1, PT ;  /* 0x000000011300780c */ /* 0x001fda0003f06270 */
[----:B-1----:R-:W-:Y:S05]  /*0120*/  @!P0 BRA `(.L_x_3) ;  /* 0x0000000400e08947 */ /* 0x002fea0003800000 */
[C---:B------:R-:W-:Y:S01]  /*0130*/  ISETP.GE.U32.AND P1, PT, R19.reuse, 0x8, PT ;  /* 0x000000081300780c */ /* 0x040fe20003f26070 */
[----:B------:R-:W-:Y:S01]  /*0140*/  IMAD R20, R16, R19, RZ ;  /* 0x0000001310147224 */ /* 0x000fe200078e02ff */
[----:B------:R-:W-:Y:S02]  /*0150*/  LOP3.LUT R27, R19, 0x7, RZ, 0xc0, !PT ;  /* 0x00000007131b7812 */ /* 0x000fe400078ec0ff */
[----:B------:R-:W-:Y:S02]  /*0160*/  MOV R24, RZ ;  /* 0x000000ff00187202 */ /* 0x000fe40000000f00 */
[----:B------:R-:W-:Y:S02]  /*0170*/  ISETP.NE.AND P0, PT, R27, RZ, PT ;  /* 0x000000ff1b00720c */ /* 0x000fe40003f05270 */
[----:B------:R-:W-:-:S05]  /*0180*/  MOV R21, RZ ;  /* 0x000000ff00157202 */ /* 0x000fca0000000f00 */
[----:B------:R-:W-:Y:S06]  /*0190*/  @!P1 BRA `(.L_x_4) ;  /* 0x0000000000c49947 */ /* 0x000fec0003800000 */
[----:B------:R-:W0:Y:S01]  /*01a0*/  LDC.64 R2, c[0x0][0x380] ;  /* 0x0000e000ff027b82 */ /* 0x000e220000000a00 */
[----:B------:R-:W-:Y:S02]  /*01b0*/  LOP3.LUT R21, R19, 0x7ffffff8, RZ, 0xc0, !PT ;  /* 0x7ffffff813157812 */ /* 0x000fe400078ec0ff */
[----:B------:R-:W-:Y:S02]  /*01c0*/  MOV R24, RZ ;  /* 0x000000ff00187202 */ /* 0x000fe40000000f00 */
[----:B------:R-:W-:Y:S02]  /*01d0*/  MOV R18, R0 ;  /* 0x0000000000127202 */ /* 0x000fe40000000f00 */
[----:B------:R-:W-:Y:S01]  /*01e0*/  IADD3 R22, PT, PT, -R21, RZ, RZ ;  /* 0x000000ff15167210 */ /* 0x000fe20007ffe1ff */
[----:B0-----:R-:W-:-:S03]  /*01f0*/  IMAD.WIDE.U32 R2, R20, 0x4, R2 ;  /* 0x0000000414027825 */ /* 0x001fc600078e0002 */
[----:B------:R-:W-:-:S04]  /*0200*/  IADD3 R4, P1, PT, R2, 0x10, RZ ;  /* 0x0000001002047810 */ /* 0x000fc80007f3e0ff */
[----:B------:R-:W-:-:S09]  /*0210*/  IADD3.X R5, PT, PT, RZ, R3, RZ, P1, !PT ;  /* 0x00000003ff057210 */ /* 0x000fd20000ffe4ff */
.L_x_5:
[----:B------:R-:W0:Y:S01]  /*0220*/  LDC.64 R14, c[0x0][0x388] ;  /* 0x0000e200ff0e7b82 */ /* 0x000e220000000a00 */
[----:B------:R-:W-:Y:S02]  /*0230*/  MOV R2, R4 ;  /* 0x0000000400027202 */ /* 0x000fe40000000f00 */
[----:B------:R-:W-:-:S05]  /*0240*/  MOV R3, R5 ;  /* 0x0000000500037202 */ /* 0x000fca0000000f00 */
[----:B------:R-:W2:Y:S04]  /*0250*/  LDG.E R25, desc[UR4][R2.64+-0x10] ;  /* 0xfffff00402197981 */ /* 0x000ea8000c1e1900 */
[----:B------:R-:W3:Y:S04]  /*0260*/  LDG.E R23, desc[UR4][R2.64+-0xc] ;  /* 0xfffff40402177981 */ /* 0x000ee8000c1e1900 */
[----:B------:R-:W4:Y:S04]  /*0270*/  LDG.E R29, desc[UR4][R2.64+-0x8] ;  /* 0xfffff804021d7981 */ /* 0x000f28000c1e1900 */
[----:B------:R-:W5:Y:S01]  /*0280*/  LDG.E R28, desc[UR4][R2.64+-0x4] ;  /* 0xfffffc04021c7981 */ /* 0x000f62000c1e1900 */
[----:B0-----:R-:W-:-:S05]  /*0290*/  IMAD.WIDE R14, R18, 0x4, R14 ;  /* 0x00000004120e7825 */ /* 0x001fca00078e020e */
[----:B------:R0:W2:Y:S01]  /*02a0*/  LDG.E R26, desc[UR4][R14.64] ;  /* 0x000000040e1a7981 */ /* 0x0000a2000c1e1900 */
[----:B------:R-:W-:-:S04]  /*02b0*/  IMAD.WIDE R12, R17, 0x4, R14 ;  /* 0x00000004110c7825 */ /* 0x000fc800078e020e */
[C---:B------:R-:W-:Y:S02]  /*02c0*/  IMAD.WIDE R4, R17.reuse, 0x4, R12 ;  /* 0x0000000411047825 */ /* 0x040fe400078e020c */
[----:B------:R-:W3:Y:S02]  /*02d0*/  LDG.E R12, desc[UR4][R12.64] ;  /* 0x000000040c0c7981 */ /* 0x000ee4000c1e1900 */
[C---:B------:R-:W-:Y:S02]  /*02e0*/  IMAD.WIDE R8, R17.reuse, 0x4, R4 ;  /* 0x0000000411087825 */ /* 0x040fe400078e0204 */
[----:B------:R-:W4:Y:S02]  /*02f0*/  LDG.E R4, desc[UR4][R4.64] ;  /* 0x0000000404047981 */ /* 0x000f24000c1e1900 */
[C---:B------:R-:W-:Y:S02]  /*0300*/  IMAD.WIDE R6, R17.reuse, 0x4, R8 ;  /* 0x0000000411067825 */ /* 0x040fe400078e0208 */
[----:B------:R-:W5:Y:S02]  /*0310*/  LDG.E R8, desc[UR4][R8.64] ;  /* 0x0000000408087981 */ /* 0x000f64000c1e1900 */
[----:B------:R-:W-:-:S02]  /*0320*/  IMAD.WIDE R10, R17, 0x4, R6 ;  /* 0x00000004110a7825 */ /* 0x000fc400078e0206 */
[----:B------:R-:W5:Y:S04]  /*0330*/  LDG.E R5, desc[UR4][R2.64] ;  /* 0x0000000402057981 */ /* 0x000f68000c1e1900 */
[----:B------:R-:W5:Y:S01]  /*0340*/  LDG.E R6, desc[UR4][R6.64] ;  /* 0x0000000406067981 */ /* 0x000f62000c1e1900 */
[----:B0-----:R-:W-:-:S03]  /*0350*/  IMAD.WIDE R14, R17, 0x4, R10 ;  /* 0x00000004110e7825 */ /* 0x001fc600078e020a */
[----:B------:R-:W5:Y:S04]  /*0360*/  LDG.E R10, desc[UR4][R10.64] ;  /* 0x000000040a0a7981 */ /* 0x000f68000c1e1900 */
[----:B------:R-:W5:Y:S04]  /*0370*/  LDG.E R13, desc[UR4][R14.64] ;  /* 0x000000040e0d7981 */ /* 0x000f68000c1e1900 */
[----:B------:R-:W5:Y:S04]  /*0380*/  LDG.E R7, desc[UR4][R2.64+0x4] ;  /* 0x0000040402077981 */ /* 0x000f68000c1e1900 */
[----:B------:R-:W5:Y:S01]  /*0390*/  LDG.E R9, desc[UR4][R2.64+0xc] ;  /* 0x00000c0402097981 */ /* 0x000f62000c1e1900 */
[----:B--2---:R-:W-:Y:S01]  /*03a0*/  FFMA R26, R25, R26, R24 ;  /* 0x0000001a191a7223 */ /* 0x004fe20000000018 */
[----:B------:R-:W-:-:S02]  /*03b0*/  IMAD.WIDE R24, R17, 0x4, R14 ;  /* 0x0000000411187825 */ /* 0x000fc400078e020e */
[----:B------:R-:W2:Y:S04]  /*03c0*/  LDG.E R14, desc[UR4][R2.64+0x8] ;  /* 0x00000804020e7981 */ /* 0x000ea8000c1e1900 */
[----:B------:R-:W2:Y:S01]  /*03d0*/  LDG.E R24, desc[UR4][R24.64] ;  /* 0x0000000418187981 */ /* 0x000ea2000c1e1900 */
[----:B---3--:R-:W-:Y:S01]  /*03e0*/  FFMA R12, R23, R12, R26 ;  /* 0x0000000c170c7223 */ /* 0x008fe2000000001a */
[----:B------:R-:W-:-:S03]  /*03f0*/  IADD3 R22, PT, PT, R22, 0x8, RZ ;  /* 0x0000000816167810 */ /* 0x000fc60007ffe0ff */
[----:B----4-:R-:W-:Y:S01]  /*0400*/  FFMA R29, R29, R4, R12 ;  /* 0x000000041d1d7223 */ /* 0x010fe2000000000c */
[----:B------:R-:W-:-:S03]  /*0410*/  ISETP.NE.AND P1, PT, R22, RZ, PT ;  /* 0x000000ff1600720c */ /* 0x000fc60003f25270 */
[----:B-----5:R-:W-:Y:S01]  /*0420*/  FFMA R8, R28, R8, R29 ;  /* 0x000000081c087223 */ /* 0x020fe2000000001d */
[----:B------:R-:W-:-:S03]  /*0430*/  IADD3 R4, P2, PT, R2, 0x20, RZ ;  /* 0x0000002002047810 */ /* 0x000fc60007f5e0ff */
[----:B------:R-:W-:Y:S01]  /*0440*/  FFMA R6, R5, R6, R8 ;  /* 0x0000000605067223 */ /* 0x000fe20000000008 */
[----:B------:R-:W-:Y:S02]  /*0450*/  IADD3.X R5, PT, PT, RZ, R3, RZ, P2, !PT ;  /* 0x00000003ff057210 */ /* 0x000fe400017fe4ff */
[----:B------:R-:W-:Y:S01]  /*0460*/  LEA R18, R17, R18, 0x3 ;  /* 0x0000001211127211 */ /* 0x000fe200078e18ff */
[----:B------:R-:W-:-:S04]  /*0470*/  FFMA R7, R7, R10, R6 ;  /* 0x0000000a07077223 */ /* 0x000fc80000000006 */
[----:B--2---:R-:W-:-:S04]  /*0480*/  FFMA R14, R14, R13, R7 ;  /* 0x0000000d0e0e7223 */ /* 0x004fc80000000007 */
[----:B------:R-:W-:Y:S01]  /*0490*/  FFMA R24, R9, R24, R14 ;  /* 0x0000001809187223 */ /* 0x000fe2000000000e */
[----:B------:R-:W-:Y:S06]  /*04a0*/  @P1 BRA `(.L_x_5) ;  /* 0xfffffffc005c1947 */ /* 0x000fec000383ffff */
.L_x_4:
[----:B------:R-:W-:Y:S05]  /*04b0*/  @!P0 BRA `(.L_x_3) ;  /* 0x0000000000fc8947 */ /* 0x000fea0003800000 */
[----:B------:R-:W-:Y:S02]  /*04c0*/  ISETP.GE.U32.AND P1, PT, R27, 0x4, PT ;  /* 0x000000041b00780c */ /* 0x000fe40003f26070 */
[----:B------:R-:W-:-:S04]  /*04d0*/  LOP3.LUT R14, R19, 0x3, RZ, 0xc0, !PT ;  /* 0x00000003130e7812 */ /* 0x000fc800078ec0ff */
[----:B------:R-:W-:-:S07]  /*04e0*/  ISETP.NE.AND P0, PT, R14, RZ, PT ;  /* 0x000000ff0e00720c */ /* 0x000fce0003f05270 */
[----:B------:R-:W-:Y:S06]  /*04f0*/  @!P1 BRA `(.L_x_6) ;  /* 0x00000000006c9947 */ /* 0x000fec0003800000 */
[----:B------:R-:W0:Y:S01]  /*0500*/  LDC.64 R4, c[0x0][0x388] ;  /* 0x0000e200ff047b82 */ /* 0x000e220000000a00 */
[----:B------:R-:W1:Y:S01]  /*0510*/  LDCU.64 UR6, c[0x0][0x380] ;  /* 0x00007000ff0677ac */ /* 0x000e620008000a00 */
[----:B------:R-:W-:Y:S01]  /*0520*/  IMAD R7, R21, R17, R0 ;  /* 0x0000001115077224 */ /* 0x000fe200078e0200 */
[CC--:B------:R-:W-:Y:S02]  /*0530*/  IADD3 R3, PT, PT, R20.reuse, R21.reuse, RZ ;  /* 0x0000001514037210 */ /* 0x0c0fe40007ffe0ff */
[----:B------:R-:W-:-:S03]  /*0540*/  IADD3 R8, P1, PT, R20, R21, RZ ;  /* 0x0000001514087210 */ /* 0x000fc60007f3e0ff */
[----:B------:R-:W2:Y:S01]  /*0550*/  LDC.64 R12, c[0x0][0x380] ;  /* 0x0000e000ff0c7b82 */ /* 0x000ea20000000a00 */
[----:B0-----:R-:W-:-:S04]  /*0560*/  IMAD.WIDE R4, R7, 0x4, R4 ;  /* 0x0000000407047825 */ /* 0x001fc800078e0204 */
[----:B------:R-:W-:Y:S02]  /*0570*/  IMAD.WIDE R6, R17, 0x4, R4 ;  /* 0x0000000411067825 */ /* 0x000fe400078e0204 */
[----:B------:R-:W3:Y:S02]  /*0580*/  LDG.E R4, desc[UR4][R4.64] ;  /* 0x0000000404047981 */ /* 0x000ee4000c1e1900 */
[----:B--2---:R-:W-:Y:S01]  /*0590*/  IMAD.WIDE.U32 R12, R3, 0x4, R12 ;  /* 0x00000004030c7825 */ /* 0x004fe200078e000c */
[----:B------:R-:W-:Y:S02]  /*05a0*/  IADD3.X R3, PT, PT, RZ, RZ, RZ, P1, !PT ;  /* 0x000000ffff037210 */ /* 0x000fe40000ffe4ff */
[----:B-1----:R-:W-:-:S03]  /*05b0*/  LEA R2, P1, R8, UR6, 0x2 ;  /* 0x0000000608027c11 */ /* 0x002fc6000f8210ff */
[----:B------:R-:W3:Y:S01]  /*05c0*/  LDG.E R13, desc[UR4][R12.64] ;  /* 0x000000040c0d7981 */ /* 0x000ee2000c1e1900 */
[----:B------:R-:W-:Y:S01]  /*05d0*/  LEA.HI.X R3, R8, UR7, R3, 0x2, P1 ;  /* 0x0000000708037c11 */ /* 0x000fe200088f1403 */
[C---:B------:R-:W-:Y:S02]  /*05e0*/  IMAD.WIDE R8, R17.reuse, 0x4, R6 ;  /* 0x0000000411087825 */ /* 0x040fe400078e0206 */
[----:B------:R-:W2:Y:S04]  /*05f0*/  LDG.E R6, desc[UR4][R6.64] ;  /* 0x0000000406067981 */ /* 0x000ea8000c1e1900 */
[----:B------:R-:W2:Y:S01]  /*0600*/  LDG.E R15, desc[UR4][R2.64+0x4] ;  /* 0x00000404020f7981 */ /* 0x000ea2000c1e1900 */
[----:B------:R-:W-:-:S03]  /*0610*/  IMAD.WIDE R10, R17, 0x4, R8 ;  /* 0x00000004110a7825 */ /* 0x000fc600078e0208 */
[----:B------:R-:W4:Y:S04]  /*0620*/  LDG.E R22, desc[UR4][R8.64] ;  /* 0x0000000408167981 */ /* 0x000f28000c1e1900 */
[----:B------:R-:W4:Y:S04]  /*0630*/  LDG.E R18, desc[UR4][R2.64+0x8] ;  /* 0x0000080402127981 */ /* 0x000f28000c1e1900 */
[----:B------:R-:W5:Y:S04]  /*0640*/  LDG.E R26, desc[UR4][R2.64+0xc] ;  /* 0x00000c04021a7981 */ /* 0x000f68000c1e1900 */
[----:B------:R-:W5:Y:S01]  /*0650*/  LDG.E R10, desc[UR4][R10.64] ;  /* 0x000000040a0a7981 */ /* 0x000f62000c1e1900 */
[----:B------:R-:W-:Y:S01]  /*0660*/  IADD3 R21, PT, PT, R21, 0x4, RZ ;  /* 0x0000000415157810 */ /* 0x000fe20007ffe0ff */
[----:B---3--:R-:W-:-:S04]  /*0670*/  FFMA R24, R13, R4, R24 ;  /* 0x000000040d187223 */ /* 0x008fc80000000018 */
[----:B--2---:R-:W-:-:S04]  /*0680*/  FFMA R15, R15, R6, R24 ;  /* 0x000000060f0f7223 */ /* 0x004fc80000000018 */
[----:B----4-:R-:W-:-:S04]  /*0690*/  FFMA R15, R18, R22, R15 ;  /* 0x00000016120f7223 */ /* 0x010fc8000000000f */
[----:B-----5:R-:W-:-:S07]  /*06a0*/  FFMA R24, R26, R10, R15 ;  /* 0x0000000a1a187223 */ /* 0x020fce000000000f */
.L_x_6:
[----:B------:R-:W-:Y:S05]  /*06b0*/  @!P0 BRA `(.L_x_3) ;  /* 0x00000000007c8947 */ /* 0x000fea0003800000 */
[----:B------:R-:W-:Y:S01]  /*06c0*/  ISETP.NE.AND P1, PT, R14, 0x1, PT ;  /* 0x000000010e00780c */ /* 0x000fe20003f25270 */
[----:B------:R-:W0:Y:S01]  /*06d0*/  LDC.64 R10, c[0x0][0x380] ;  /* 0x0000e000ff0a7b82 */ /* 0x000e220000000a00 */
[----:B------:R-:W-:-:S04]  /*06e0*/  LOP3.LUT R19, R19, 0x1, RZ, 0xc0, !PT ;  /* 0x0000000113137812 */ /* 0x000fc800078ec0ff */
[----:B------:R-:W-:-:S03]  /*06f0*/  ISETP.NE.U32.AND P0, PT, R19, 0x1, PT ;  /* 0x000000011300780c */ /* 0x000fc60003f05070 */
[----:B------:R-:W1:Y:S04]  /*0700*/  LDC.64 R8, c[0x0][0x388] ;  /* 0x0000e200ff087b82 */ /* 0x000e680000000a00 */
[CC--:B------:R-:W-:Y:S02]  /*0710*/  @P1 IADD3 R13, PT, PT, R20.reuse, R21.reuse, RZ ;  /* 0x00000015140d1210 */ /* 0x0c0fe40007ffe0ff */
[----:B------:R-:W-:Y:S02]  /*0720*/  @P1 IADD3 R12, P2, PT, R20, R21, RZ ;  /* 0x00000015140c1210 */ /* 0x000fe40007f5e0ff */
[----:B------:R-:W2:Y:S02]  /*0730*/  @P1 LDC.64 R2, c[0x0][0x380] ;  /* 0x0000e000ff021b82 */ /* 0x000ea40000000a00 */
[----:B------:R-:W-:-:S06]  /*0740*/  @P1 IADD3.X R14, PT, PT, RZ, RZ, RZ, P2, !PT ;  /* 0x000000ffff0e1210 */ /* 0x000fcc00017fe4ff */
[----:B------:R-:W3:Y:S01]  /*0750*/  LDC.64 R4, c[0x0][0x380] ;  /* 0x0000e000ff047b82 */ /* 0x000ee20000000a00 */
[----:B0-----:R-:W-:-:S04]  /*0760*/  @P1 IMAD.WIDE.U32 R10, R13, 0x4, R10 ;  /* 0x000000040d0a1825 */ /* 0x001fc800078e000a */
[C---:B------:R-:W-:Y:S01]  /*0770*/  @P1 IMAD R13, R21.reuse, R17, R0 ;  /* 0x00000011150d1224 */ /* 0x040fe200078e0200 */
[----:B------:R-:W-:Y:S01]  /*0780*/  @P1 IADD3 R21, PT, PT, R21, 0x2, RZ ;  /* 0x0000000215151810 */ /* 0x000fe20007ffe0ff */
[----:B------:R-:W4:Y:S01]  /*0790*/  @P1 LDG.E R11, desc[UR4][R10.64] ;  /* 0x000000040a0b1981 */ /* 0x000f22000c1e1900 */
[----:B------:R-:W0:Y:S01]  /*07a0*/  LDC.64 R6, c[0x0][0x388] ;  /* 0x0000e200ff067b82 */ /* 0x000e220000000a00 */
[----:B-1----:R-:W-:Y:S01]  /*07b0*/  @P1 IMAD.WIDE R8, R13, 0x4, R8 ;  /* 0x000000040d081825 */ /* 0x002fe200078e0208 */
[----:B------:R-:W-:Y:S02]  /*07c0*/  @!P0 IADD3 R15, PT, PT, R20, R21, RZ ;  /* 0x00000015140f8210 */ /* 0x000fe40007ffe0ff */
[----:B--2---:R-:W-:Y:S01]  /*07d0*/  @P1 LEA R2, P2, R12, R2, 0x2 ;  /* 0x000000020c021211 */ /* 0x004fe200078410ff */
[----:B------:R-:W-:-:S03]  /*07e0*/  @!P0 IMAD R21, R21, R17, R0 ;  /* 0x0000001115158224 */ /* 0x000fc600078e0200 */
[----:B------:R-:W-:Y:S01]  /*07f0*/  @P1 LEA.HI.X R3, R12, R3, R14, 0x2, P2 ;  /* 0x000000030c031211 */ /* 0x000fe200010f140e */
[----:B------:R-:W-:Y:S01]  /*0800*/  @P1 IMAD.WIDE R12, R17, 0x4, R8 ;  /* 0x00000004110c1825 */ /* 0x000fe200078e0208 */
[----:B------:R-:W4:Y:S03]  /*0810*/  @P1 LDG.E R14, desc[UR4][R8.64] ;  /* 0x00000004080e1981 */ /* 0x000f26000c1e1900 */
[----:B---3--:R-:W-:Y:S01]  /*0820*/  @!P0 IMAD.WIDE.U32 R4, R15, 0x4, R4 ;  /* 0x000000040f048825 */ /* 0x008fe200078e0004 */
[----:B------:R-:W2:Y:S04]  /*0830*/  @P1 LDG.E R2, desc[UR4][R2.64+0x4] ;  /* 0x0000040402021981 */ /* 0x000ea8000c1e1900 */
[----:B------:R-:W2:Y:S01]  /*0840*/  @P1 LDG.E R12, desc[UR4][R12.64] ;  /* 0x000000040c0c1981 */ /* 0x000ea2000c1e1900 */
[----:B0-----:R-:W-:-:S03]  /*0850*/  @!P0 IMAD.WIDE R6, R21, 0x4, R6 ;  /* 0x0000000415068825 */ /* 0x001fc600078e0206 */
[----:B------:R-:W3:Y:S04]  /*0860*/  @!P0 LDG.E R5, desc[UR4][R4.64] ;  /* 0x0000000404058981 */ /* 0x000ee8000c1e1900 */
[----:B------:R-:W3:Y:S01]  /*0870*/  @!P0 LDG.E R6, desc[UR4][R6.64] ;  /* 0x0000000406068981 */ /* 0x000ee2000c1e1900 */
[----:B----4-:R-:W-:-:S04]  /*0880*/  @P1 FFMA R11, R11, R14, R24 ;  /* 0x0000000e0b0b1223 */ /* 0x010fc80000000018 */
[----:B--2---:R-:W-:-:S04]  /*0890*/  @P1 FFMA R24, R2, R12, R11 ;  /* 0x0000000c02181223 */ /* 0x004fc8000000000b */
[----:B---3--:R-:W-:-:S07]  /*08a0*/  @!P0 FFMA R24, R5, R6, R24 ;  /* 0x0000000605188223 */ /* 0x008fce0000000018 */
.L_x_3:
[----:B------:R-:W0:Y:S01]  /*08b0*/  LDC.64 R2, c[0x0][0x390] ;  /* 0x0000e400ff027b82 */ /* 0x000e220000000a00 */
[----:B------:R-:W-:-:S04]  /*08c0*/  IMAD R17, R16, R17, R0 ;  /* 0x0000001110117224 */ /* 0x000fc800078e0200 */
[----:B0-----:R-:W-:-:S05]  /*08d0*/  IMAD.WIDE R2, R17, 0x4, R2 ;  /* 0x0000000411027825 */ /* 0x001fca00078e0202 */
[----:B------:R-:W-:Y:S01]  /*08e0*/  STG.E desc[UR4][R2.64], R24 ;  /* 0x0000001802007986 */ /* 0x000fe2000c101904 */
[----:B------:R-:W-:Y:S05]  /*08f0*/  EXIT ;  /* 0x000000000000794d */ /* 0x000fea0003800000 */
.L_x_7:
        /* <DEDUP_REMOVED lines=16> */
.L_x_9:


//--------------------- .nv.shared._Z13gemm_kernel_1ILi16EEvPKfS1_Pfiii --------------------------
	.section	.nv.shared._Z13gemm_kernel_1ILi16EEvPKfS1_Pfiii,"aw",@nobits
	.sectionflags	@""
	.align	4
.nv.shared._Z13gemm_kernel_1ILi16EEvPKfS1_Pfiii:
	.zero		3072


//--------------------- .nv.shared.reserved.0     --------------------------
	.section	.nv.shared.reserved.0,"aw",@nobits
	.weak		__nv_reservedSMEM_offset_0_alias
	.size		__nv_reservedSMEM_offset_0_alias, 0, 64
	.other		__nv_reservedSMEM_offset_0_alias,@"STO_CUDA_RESERVED_SHARED STV_DEFAULT"
__nv_reservedSMEM_offset_0_alias:
	.zero		0
	.zero		64


//--------------------- .nv.constant0._Z13gemm_kernel_1ILi16EEvPKfS1_Pfiii --------------------------
	.section	.nv.constant0._Z13gemm_kernel_1ILi16EEvPKfS1_Pfiii,"a",@progbits
	.sectionflags	@""
	.align	4
.nv.constant0._Z13gemm_kernel_1ILi16EEvPKfS1_Pfiii:
	.zero		932


//--------------------- .nv.constant0._Z13gemm_kernel_0PKfS0_Pfiii --------------------------
	.section	.nv.constant0._Z13gemm_kernel_0PKfS0_Pfiii,"a",@progbits
	.sectionflags	@""
	.align	4
.nv.constant0._Z13gemm_kernel_0PKfS0_Pfiii:
	.zero		932


//--------------------- SYMBOLS --------------------------

	.type		.nv.reservedSmem.offset0,@object
	.size		.nv.reservedSmem.offset0,0x4
	.type		.nv.reservedSmem.cap,@object
	.size		.nv.reservedSmem.cap,0x4
